	.headerflags	@"EF_CUDA_TEXMODE_UNIFIED EF_CUDA_64BIT_ADDRESS EF_CUDA_ACCELERATORS EF_CUDA_SM90 EF_CUDA_VIRTUAL_SM(EF_CUDA_SM90)"
	.elftype	@"ET_EXEC"


//--------------------- .nv.info                  --------------------------
	.section	.nv.info,"",@"SHT_CUDA_INFO"
	.align	4


	//----- nvinfo : EIATTR_REGCOUNT
	.align		4
        /*0000*/ 	.byte	0x04, 0x2f
        /*0002*/ 	.short	(.L_1 - .L_0)
	.align		4
.L_0:
        /*0004*/ 	.word	index@(triton_poi_fused_5)
        /*0008*/ 	.word	0x0000001e


	//----- nvinfo : EIATTR_MIN_STACK_SIZE
	.align		4
.L_1:
        /*000c*/ 	.byte	0x04, 0x12
        /*000e*/ 	.short	(.L_3 - .L_2)
	.align		4
.L_2:
        /*0010*/ 	.word	index@(triton_poi_fused_5)
        /*0014*/ 	.word	0x00000000


	//----- nvinfo : EIATTR_FRAME_SIZE
	.align		4
.L_3:
        /*0018*/ 	.byte	0x04, 0x11
        /*001a*/ 	.short	(.L_5 - .L_4)
	.align		4
.L_4:
        /*001c*/ 	.word	index@(triton_poi_fused_5)
        /*0020*/ 	.word	0x00000000


	//----- nvinfo : EIATTR_MIN_STACK_SIZE
	.align		4
.L_5:
        /*0024*/ 	.byte	0x04, 0x12
        /*0026*/ 	.short	(.L_7 - .L_6)
	.align		4
.L_6:
        /*0028*/ 	.word	index@(triton_poi_fused_5)
        /*002c*/ 	.word	0x00000000
.L_7:


//--------------------- .nv.info.triton_poi_fused_5 --------------------------
	.section	.nv.info.triton_poi_fused_5,"",@"SHT_CUDA_INFO"
	.sectionflags	@""
	.align	4


	//----- nvinfo : EIATTR_CUDA_API_VERSION
	.align		4
        /*0000*/ 	.byte	0x04, 0x37
        /*0002*/ 	.short	(.L_9 - .L_8)
.L_8:
        /*0004*/ 	.word	0x0000007c


	//----- nvinfo : EIATTR_KPARAM_INFO
	.align		4
.L_9:
        /*0008*/ 	.byte	0x04, 0x17
        /*000a*/ 	.short	(.L_11 - .L_10)
.L_10:
        /*000c*/ 	.word	0x00000000
        /*0010*/ 	.short	0x0003
        /*0012*/ 	.short	0x0014
        /*0014*/ 	.byte	0x00, 0xf0, 0x11, 0x00


	//----- nvinfo : EIATTR_KPARAM_INFO
	.align		4
.L_11:
        /*0018*/ 	.byte	0x04, 0x17
        /*001a*/ 	.short	(.L_13 - .L_12)
.L_12:
        /*001c*/ 	.word	0x00000000
        /*0020*/ 	.short	0x0002
        /*0022*/ 	.short	0x0010
        /*0024*/ 	.byte	0x00, 0xf0, 0x11, 0x00


	//----- nvinfo : EIATTR_KPARAM_INFO
	.align		4
.L_13:
        /*0028*/ 	.byte	0x04, 0x17
        /*002a*/ 	.short	(.L_15 - .L_14)
.L_14:
        /*002c*/ 	.word	0x00000000
        /*0030*/ 	.short	0x0001
        /*0032*/ 	.short	0x0008
        /*0034*/ 	.byte	0x00, 0xf4, 0x21, 0x00


	//----- nvinfo : EIATTR_KPARAM_INFO
	.align		4
.L_15:
        /*0038*/ 	.byte	0x04, 0x17
        /*003a*/ 	.short	(.L_17 - .L_16)
.L_16:
        /*003c*/ 	.word	0x00000000
        /*0040*/ 	.short	0x0000
        /*0042*/ 	.short	0x0000
        /*0044*/ 	.byte	0x00, 0xf4, 0x21, 0x00


	//----- nvinfo : EIATTR_SPARSE_MMA_MASK
	.align		4
.L_17:
        /*0048*/ 	.byte	0x03, 0x50
        /*004a*/ 	.short	0x0000


	//----- nvinfo : EIATTR_MAXREG_COUNT
	.align		4
        /*004c*/ 	.byte	0x03, 0x1b
        /*004e*/ 	.short	0x00ff


	//----- nvinfo : EIATTR_EXIT_INSTR_OFFSETS
	.align		4
        /*0050*/ 	.byte	0x04, 0x1c
        /*0052*/ 	.short	(.L_19 - .L_18)


	//   ....[0]....
.L_18:
        /*0054*/ 	.word	0x00000900


	//   ....[1]....
        /*0058*/ 	.word	0x000009a0


	//----- nvinfo : EIATTR_REQNTID
	.align		4
.L_19:
        /*005c*/ 	.byte	0x04, 0x10
        /*005e*/ 	.short	(.L_21 - .L_20)
.L_20:
        /*0060*/ 	.word	0x00000080
        /*0064*/ 	.word	0x00000001
        /*0068*/ 	.word	0x00000001


	//----- nvinfo : EIATTR_CBANK_PARAM_SIZE
	.align		4
.L_21:
        /*006c*/ 	.byte	0x03, 0x19
        /*006e*/ 	.short	0x0018


	//----- nvinfo : EIATTR_PARAM_CBANK
	.align		4
        /*0070*/ 	.byte	0x04, 0x0a
        /*0072*/ 	.short	(.L_23 - .L_22)
	.align		4
.L_22:
        /*0074*/ 	.word	index@(.nv.constant0.triton_poi_fused_5)
        /*0078*/ 	.short	0x0210
        /*007a*/ 	.short	0x0018


	//----- nvinfo : EIATTR_SW_WAR
	.align		4
.L_23:
        /*007c*/ 	.byte	0x04, 0x36
        /*007e*/ 	.short	(.L_25 - .L_24)
.L_24:
        /*0080*/ 	.word	0x00000008
.L_25:


//--------------------- .nv.callgraph             --------------------------
	.section	.nv.callgraph,"",@"SHT_CUDA_CALLGRAPH"
	.align	4
	.sectionentsize	8
	.align		4
        /*0000*/ 	.word	0x00000000
	.align		4
        /*0004*/ 	.word	0xffffffff
	.align		4
        /*0008*/ 	.word	0x00000000
	.align		4
        /*000c*/ 	.word	0xfffffffe
	.align		4
        /*0010*/ 	.word	0x00000000
	.align		4
        /*0014*/ 	.word	0xfffffffd
	.align		4
        /*0018*/ 	.word	0x00000000
	.align		4
        /*001c*/ 	.word	0xfffffffc


//--------------------- .text.triton_poi_fused_5  --------------------------
	.section	.text.triton_poi_fused_5,"ax",@progbits
	.sectionflags	@"SHF_BARRIERS=1"
	.align	128
        .global         triton_poi_fused_5
        .type           triton_poi_fused_5,@function
        .size           triton_poi_fused_5,(.L_x_1 - triton_poi_fused_5)
        .other          triton_poi_fused_5,@"STO_CUDA_ENTRY STV_DEFAULT"
triton_poi_fused_5:
.text.triton_poi_fused_5:
[----:B------:R-:W0:Y:S01]  /*0000*/  LDC R1, c[0x0][0x28] ;  /* 0x00000a00ff017b82 */ /* 0x000e220000000800 */
[----:B------:R-:W1:Y:S07]  /*0010*/  S2R R0, SR_TID.X ;  /* 0x0000000000007919 */ /* 0x000e6e0000002100 */
[----:B------:R-:W2:Y:S01]  /*0020*/  S2UR UR4, SR_CTAID.Y ;  /* 0x00000000000479c3 */ /* 0x000ea20000002600 */
[----:B------:R-:W-:Y:S02]  /*0030*/  CS2R R8, SRZ ;  /* 0x0000000000087805 */ /* 0x000fe4000001ff00 */
[----:B------:R-:W-:Y:S01]  /*0040*/  CS2R R10, SRZ ;  /* 0x00000000000a7805 */ /* 0x000fe2000001ff00 */
[----:B------:R-:W3:Y:S01]  /*0050*/  S2R R3, SR_CTAID.X ;  /* 0x0000000000037919 */ /* 0x000ee20000002500 */
[----:B------:R-:W-:-:S03]  /*0060*/  ULDC.64 UR8, c[0x0][0x208] ;  /* 0x0000820000087ab9 */ /* 0x000fc60000000a00 */
[----:B------:R-:W4:Y:S01]  /*0070*/  LDC.64 R4, c[0x0][0x210] ;  /* 0x00008400ff047b82 */ /* 0x000f220000000a00 */
[----:B--2---:R-:W-:Y:S01]  /*0080*/  USHF.L.U32 UR4, UR4, 0x4, URZ ;  /* 0x0000000404047899 */ /* 0x004fe2000800063f */
[----:B-1----:R-:W-:Y:S01]  /*0090*/  SHF.R.U32.HI R2, RZ, 0x4, R0 ;  /* 0x00000004ff027819 */ /* 0x002fe20000011600 */
[----:B------:R-:W-:-:S03]  /*00a0*/  IMAD.SHL.U32 R6, R0, 0x4, RZ ;  /* 0x0000000400067824 */ /* 0x000fc600078e00ff */
[----:B------:R-:W-:Y:S01]  /*00b0*/  SGXT.U32 R2, R2, 0x3 ;  /* 0x000000030202781a */ /* 0x000fe20000000000 */
[----:B---3--:R-:W-:-:S03]  /*00c0*/  IMAD.SHL.U32 R3, R3, 0x40, RZ ;  /* 0x0000004003037824 */ /* 0x008fc600078e00ff */
[----:B------:R-:W-:Y:S02]  /*00d0*/  LOP3.LUT R2, R2, UR4, RZ, 0xfc, !PT ;  /* 0x0000000402027c12 */ /* 0x000fe4000f8efcff */
[----:B------:R-:W-:Y:S02]  /*00e0*/  LOP3.LUT R7, R3, 0x3c, R6, 0xf8, !PT ;  /* 0x0000003c03077812 */ /* 0x000fe400078ef806 */
[----:B------:R-:W-:-:S03]  /*00f0*/  ISETP.GE.AND P0, PT, R2, 0xc, PT ;  /* 0x0000000c0200780c */ /* 0x000fc60003f06270 */
[C---:B------:R-:W-:Y:S01]  /*0100*/  IMAD R13, R2.reuse, 0x1000, R7 ;  /* 0x00001000020d7824 */ /* 0x040fe200078e0207 */
[----:B------:R-:W-:-:S03]  /*0110*/  LOP3.LUT R2, R2, 0x8, RZ, 0xfc, !PT ;  /* 0x0000000802027812 */ /* 0x000fc600078efcff */
[----:B----4-:R-:W-:Y:S01]  /*0120*/  IMAD.WIDE R12, R13, 0x4, R4 ;  /* 0x000000040d0c7825 */ /* 0x010fe200078e0204 */
[----:B------:R-:W-:-:S03]  /*0130*/  ISETP.GE.AND P1, PT, R2, 0xc, PT ;  /* 0x0000000c0200780c */ /* 0x000fc60003f26270 */
[----:B------:R-:W-:Y:S02]  /*0140*/  IMAD R15, R2, 0x1000, R7 ;  /* 0x00001000020f7824 */ /* 0x000fe400078e0207 */
[----:B------:R1:W2:Y:S01]  /*0150*/  @!P0 LDG.E.EL.128 R8, desc[UR8][R12.64] ;  /* 0x000000080c088981 */ /* 0x0002a2000c2e1d00 */
[----:B------:R-:W-:Y:S01]  /*0160*/  CS2R R6, SRZ ;  /* 0x0000000000067805 */ /* 0x000fe2000001ff00 */
[----:B------:R-:W-:Y:S01]  /*0170*/  IMAD.WIDE R14, R15, 0x4, R4 ;  /* 0x000000040f0e7825 */ /* 0x000fe200078e0204 */
[----:B------:R-:W-:-:S06]  /*0180*/  CS2R R4, SRZ ;  /* 0x0000000000047805 */ /* 0x000fcc000001ff00 */
[----:B------:R3:W4:Y:S01]  /*0190*/  @!P1 LDG.E.EL.128 R4, desc[UR8][R14.64] ;  /* 0x000000080e049981 */ /* 0x000722000c2e1d00 */
[----:B------:R-:W5:Y:S01]  /*01a0*/  S2UR UR6, SR_CgaCtaId ;  /* 0x00000000000679c3 */ /* 0x000f620000008800 */
[----:B------:R-:W-:Y:S01]  /*01b0*/  UMOV UR5, 0x400 ;  /* 0x0000040000057882 */ /* 0x000fe20000000000 */
[----:B------:R-:W-:Y:S01]  /*01c0*/  UISETP.GE.AND UP0, UPT, UR4, URZ, UPT ;  /* 0x0000003f0400728c */ /* 0x000fe2000bf06270 */
[----:B------:R-:W1:Y:S01]  /*01d0*/  S2R R16, SR_TID.X ;  /* 0x0000000000107919 */ /* 0x000e620000002100 */
[----:B-----5:R-:W-:Y:S01]  /*01e0*/  UPRMT UR5, UR6, 0x654, UR5 ;  /* 0x0000065406057896 */ /* 0x020fe20008000005 */
[C---:B01----:R-:W-:Y:S01]  /*01f0*/  IMAD.SHL.U32 R19, R16.reuse, 0x4, RZ ;  /* 0x0000000410137824 */ /* 0x043fe200078e00ff */
[----:B------:R-:W-:-:S04]  /*0200*/  LOP3.LUT R17, R16, 0x40, RZ, 0xc0, !PT ;  /* 0x0000004010117812 */ /* 0x000fc800078ec0ff */
[----:B------:R-:W-:-:S04]  /*0210*/  LOP3.LUT R2, R19, 0xc0, RZ, 0xc0, !PT ;  /* 0x000000c013027812 */ /* 0x000fc800078ec0ff */
[----:B------:R-:W-:Y:S02]  /*0220*/  LEA R12, R17, R2, 0x2 ;  /* 0x00000002110c7211 */ /* 0x000fe400078e10ff */
[--C-:B------:R-:W-:Y:S02]  /*0230*/  SHF.R.U32.HI R2, RZ, 0x4, R0.reuse ;  /* 0x00000004ff027819 */ /* 0x100fe40000011600 */
[----:B------:R-:W-:Y:S02]  /*0240*/  LOP3.LUT R24, R12, 0x3c, R19, 0xf8, !PT ;  /* 0x0000003c0c187812 */ /* 0x000fe400078ef813 */
[----:B------:R-:W-:Y:S02]  /*0250*/  LEA.HI R13, R12, UR5, RZ, 0x1c ;  /* 0x000000050c0d7c11 */ /* 0x000fe4000f8fe0ff */
[----:B------:R-:W-:Y:S02]  /*0260*/  LOP3.LUT R12, R3, 0x3f, R0, 0xf8, !PT ;  /* 0x0000003f030c7812 */ /* 0x000fe400078ef800 */
[----:B------:R-:W-:Y:S01]  /*0270*/  SHF.R.U32.HI R3, RZ, 0x6, R0 ;  /* 0x00000006ff037819 */ /* 0x000fe20000011600 */
[----:B------:R-:W-:Y:S01]  /*0280*/  IMAD R24, R24, 0x4, R13 ;  /* 0x0000000418187824 */ /* 0x000fe200078e020d */
[----:B------:R-:W-:-:S02]  /*0290*/  LOP3.LUT R0, R16, 0x7f, RZ, 0xc0, !PT ;  /* 0x0000007f10007812 */ /* 0x000fc400078ec0ff */
[----:B------:R-:W-:Y:S02]  /*02a0*/  SGXT.U32 R13, R3, 0x1 ;  /* 0x00000001030d781a */ /* 0x000fe40000000000 */
[C---:B------:R-:W-:Y:S02]  /*02b0*/  LOP3.LUT R3, R0.reuse, 0x80, RZ, 0xfc, !PT ;  /* 0x0000008000037812 */ /* 0x040fe400078efcff */
[----:B---3--:R-:W-:Y:S02]  /*02c0*/  LOP3.LUT R14, R0, 0x100, RZ, 0xfc, !PT ;  /* 0x00000100000e7812 */ /* 0x008fe400078efcff */
[----:B------:R-:W-:Y:S02]  /*02d0*/  LOP3.LUT R2, R2, 0x4, RZ, 0xc0, !PT ;  /* 0x0000000402027812 */ /* 0x000fe400078ec0ff */
[----:B------:R-:W-:Y:S02]  /*02e0*/  LOP3.LUT R15, R0, 0x180, RZ, 0xfc, !PT ;  /* 0x00000180000f7812 */ /* 0x000fe400078efcff */
[----:B------:R-:W-:Y:S01]  /*02f0*/  SHF.R.U32.HI R3, RZ, 0x4, R3 ;  /* 0x00000004ff037819 */ /* 0x000fe20000011603 */
[----:B------:R-:W-:Y:S01]  /*0300*/  VIADD R23, R2, UR5 ;  /* 0x0000000502177c36 */ /* 0x000fe20008000000 */
[----:B------:R-:W-:-:S02]  /*0310*/  SHF.R.U32.HI R14, RZ, 0x4, R14 ;  /* 0x00000004ff0e7819 */ /* 0x000fc4000001160e */
[----:B------:R-:W-:Y:S01]  /*0320*/  LOP3.LUT R13, R13, UR4, RZ, 0xfc, !PT ;  /* 0x000000040d0d7c12 */ /* 0x000fe2000f8efcff */
[----:B------:R-:W-:Y:S01]  /*0330*/  IMAD R23, R0, 0x4, R23 ;  /* 0x0000000400177824 */ /* 0x000fe200078e0217 */
[----:B------:R-:W-:Y:S02]  /*0340*/  SHF.R.U32.HI R2, RZ, 0x4, R15 ;  /* 0x00000004ff027819 */ /* 0x000fe4000001160f */
[----:B------:R-:W-:Y:S02]  /*0350*/  LOP3.LUT R15, R3, 0xc, RZ, 0xc0, !PT ;  /* 0x0000000c030f7812 */ /* 0x000fe400078ec0ff */
[----:B------:R-:W-:Y:S01]  /*0360*/  LOP3.LUT R16, R14, 0x14, RZ, 0xc0, !PT ;  /* 0x000000140e107812 */ /* 0x000fe200078ec0ff */
[C---:B------:R-:W-:Y:S01]  /*0370*/  IMAD.HI R14, R13.reuse, 0x55555556, RZ ;  /* 0x555555560d0e7827 */ /* 0x040fe200078e02ff */
[----:B------:R-:W-:Y:S02]  /*0380*/  LOP3.LUT R3, R13, 0x2, RZ, 0xfc, !PT ;  /* 0x000000020d037812 */ /* 0x000fe400078efcff */
[----:B------:R-:W-:Y:S01]  /*0390*/  LOP3.LUT R17, R2, 0x1c, RZ, 0xc0, !PT ;  /* 0x0000001c02117812 */ /* 0x000fe200078ec0ff */
[----:B------:R-:W-:Y:S01]  /*03a0*/  VIADD R21, R16, UR5 ;  /* 0x0000000510157c36 */ /* 0x000fe20008000000 */
[----:B------:R-:W-:Y:S01]  /*03b0*/  LEA.HI R14, R14, R14, RZ, 0x1 ;  /* 0x0000000e0e0e7211 */ /* 0x000fe200078f08ff */
[----:B------:R-:W-:Y:S01]  /*03c0*/  IMAD.HI R16, R3, 0x55555556, RZ ;  /* 0x5555555603107827 */ /* 0x000fe200078e02ff */
[----:B------:R-:W-:-:S02]  /*03d0*/  IADD3 R19, R15, UR5, RZ ;  /* 0x000000050f137c10 */ /* 0x000fc4000fffe0ff */
[----:B------:R-:W-:Y:S01]  /*03e0*/  LEA R21, R0, R21, 0x2 ;  /* 0x0000001500157211 */ /* 0x000fe200078e10ff */
[----:B------:R-:W-:Y:S01]  /*03f0*/  VIADD R15, R17, UR5 ;  /* 0x00000005110f7c36 */ /* 0x000fe20008000000 */
[----:B------:R-:W-:Y:S01]  /*0400*/  LEA.HI R16, R16, R16, RZ, 0x1 ;  /* 0x0000001010107211 */ /* 0x000fe200078f08ff */
[----:B------:R-:W-:Y:S01]  /*0410*/  IMAD R17, R14, -0x3, R13 ;  /* 0xfffffffd0e117824 */ /* 0x000fe200078e020d */
[C---:B------:R-:W-:Y:S01]  /*0420*/  LOP3.LUT R2, R13.reuse, 0x4, RZ, 0xfc, !PT ;  /* 0x000000040d027812 */ /* 0x040fe200078efcff */
[----:B------:R-:W-:Y:S01]  /*0430*/  IMAD R22, R0, 0x4, R19 ;  /* 0x0000000400167824 */ /* 0x000fe200078e0213 */
[----:B------:R-:W-:Y:S01]  /*0440*/  LOP3.LUT R26, R13, 0x6, RZ, 0xfc, !PT ;  /* 0x000000060d1a7812 */ /* 0x000fe200078efcff */
[----:B------:R-:W-:Y:S01]  /*0450*/  IMAD R17, R12, 0x3, R17 ;  /* 0x000000030c117824 */ /* 0x000fe200078e0211 */
[----:B------:R-:W-:Y:S01]  /*0460*/  ISETP.GE.AND P0, PT, R2, 0xc, PT ;  /* 0x0000000c0200780c */ /* 0x000fe20003f06270 */
[----:B------:R-:W-:Y:S01]  /*0470*/  IMAD R19, R16, -0x3, R3 ;  /* 0xfffffffd10137824 */ /* 0x000fe200078e0203 */
[----:B------:R-:W-:Y:S01]  /*0480*/  ISETP.GE.AND P5, PT, R3, 0xc, PT ;  /* 0x0000000c0300780c */ /* 0x000fe20003fa6270 */
[----:B------:R-:W-:Y:S01]  /*0490*/  IMAD R0, R0, 0x4, R15 ;  /* 0x0000000400007824 */ /* 0x000fe200078e020f */
[----:B------:R-:W-:Y:S01]  /*04a0*/  ISETP.GE.AND P4, PT, R13, 0xc, PT ;  /* 0x0000000c0d00780c */ /* 0x000fe20003f86270 */
[----:B------:R-:W-:Y:S01]  /*04b0*/  IMAD R17, R14, 0x3000, R17 ;  /* 0x000030000e117824 */ /* 0x000fe200078e0211 */
[----:B------:R-:W-:Y:S01]  /*04c0*/  ISETP.GE.AND P3, PT, R26, 0xc, PT ;  /* 0x0000000c1a00780c */ /* 0x000fe20003f66270 */
[----:B------:R-:W-:-:S02]  /*04d0*/  IMAD R19, R16, 0x3000, R19 ;  /* 0x0000300010137824 */ /* 0x000fc400078e0213 */
[----:B------:R-:W-:-:S05]  /*04e0*/  IMAD.HI R25, R2, 0x55555556, RZ ;  /* 0x5555555602197827 */ /* 0x000fca00078e02ff */
[----:B------:R-:W-:-:S05]  /*04f0*/  LEA.HI R25, R25, R25, RZ, 0x1 ;  /* 0x0000001919197211 */ /* 0x000fca00078f08ff */
[----:B------:R-:W-:-:S04]  /*0500*/  IMAD R2, R25, -0x3, R2 ;  /* 0xfffffffd19027824 */ /* 0x000fc800078e0202 */
[----:B------:R-:W-:Y:S01]  /*0510*/  IMAD R15, R25, 0x3000, R2 ;  /* 0x00003000190f7824 */ /* 0x000fe200078e0202 */
[----:B------:R-:W-:Y:S01]  /*0520*/  LOP3.LUT R25, R13, 0x8, RZ, 0xfc, !PT ;  /* 0x000000080d197812 */ /* 0x000fe200078efcff */
[----:B------:R-:W-:-:S03]  /*0530*/  IMAD.HI R2, R26, 0x55555556, RZ ;  /* 0x555555561a027827 */ /* 0x000fc600078e02ff */
[----:B------:R-:W-:Y:S01]  /*0540*/  ISETP.GE.AND P2, PT, R25, 0xc, PT ;  /* 0x0000000c1900780c */ /* 0x000fe20003f46270 */
[----:B------:R-:W-:Y:S01]  /*0550*/  IMAD R15, R12, 0x3, R15 ;  /* 0x000000030c0f7824 */ /* 0x000fe200078e020f */
[----:B------:R-:W-:Y:S02]  /*0560*/  LEA.HI R27, R2, R2, RZ, 0x1 ;  /* 0x00000002021b7211 */ /* 0x000fe400078f08ff */
[----:B------:R-:W0:Y:S03]  /*0570*/  LDC.64 R2, c[0x0][0x218] ;  /* 0x00008600ff027b82 */ /* 0x000e260000000a00 */
[----:B------:R-:W-:-:S04]  /*0580*/  IMAD R26, R27, -0x3, R26 ;  /* 0xfffffffd1b1a7824 */ /* 0x000fc800078e021a */
[----:B------:R-:W-:Y:S01]  /*0590*/  IMAD R27, R27, 0x3000, R26 ;  /* 0x000030001b1b7824 */ /* 0x000fe200078e021a */
[----:B--2---:R-:W-:Y:S04]  /*05a0*/  STS [R24], R8 ;  /* 0x0000000818007388 */ /* 0x004fe80000000800 */
[----:B------:R-:W-:Y:S04]  /*05b0*/  STS [R24+0x4], R9 ;  /* 0x0000040918007388 */ /* 0x000fe80000000800 */
[----:B------:R-:W-:Y:S04]  /*05c0*/  STS [R24+0x8], R10 ;  /* 0x0000080a18007388 */ /* 0x000fe80000000800 */
[----:B------:R1:W-:Y:S01]  /*05d0*/  STS [R24+0xc], R11 ;  /* 0x00000c0b18007388 */ /* 0x0003e20000000800 */
[----:B------:R-:W-:Y:S01]  /*05e0*/  BAR.SYNC.DEFER_BLOCKING 0x0 ;  /* 0x0000000000007b1d */ /* 0x000fe20000010000 */
[----:B-1----:R-:W-:-:S04]  /*05f0*/  LOP3.LUT R11, R13, 0xa, RZ, 0xfc, !PT ;  /* 0x0000000a0d0b7812 */ /* 0x002fc800078efcff */
[----:B------:R-:W-:Y:S01]  /*0600*/  ISETP.GE.AND P1, PT, R11, 0xc, PT ;  /* 0x0000000c0b00780c */ /* 0x000fe20003f26270 */
[----:B------:R-:W1:Y:S04]  /*0610*/  LDS R20, [R23] ;  /* 0x0000000017147984 */ /* 0x000e680000000800 */
[----:B------:R-:W2:Y:S04]  /*0620*/  LDS R18, [R22+0x200] ;  /* 0x0002000016127984 */ /* 0x000ea80000000800 */
[----:B------:R-:W3:Y:S04]  /*0630*/  LDS R16, [R21+0x400] ;  /* 0x0004000015107984 */ /* 0x000ee80000000800 */
[----:B------:R-:W5:Y:S01]  /*0640*/  LDS R14, [R0+0x600] ;  /* 0x00060000000e7984 */ /* 0x000f620000000800 */
[----:B------:R-:W-:Y:S06]  /*0650*/  BAR.SYNC.DEFER_BLOCKING 0x0 ;  /* 0x0000000000007b1d */ /* 0x000fec0000010000 */
[----:B----4-:R4:W-:Y:S04]  /*0660*/  STS [R24], R4 ;  /* 0x0000000418007388 */ /* 0x0109e80000000800 */
[----:B------:R0:W-:Y:S04]  /*0670*/  STS [R24+0x4], R5 ;  /* 0x0000040518007388 */ /* 0x0001e80000000800 */
[----:B------:R0:W-:Y:S01]  /*0680*/  STS [R24+0x8], R6 ;  /* 0x0000080618007388 */ /* 0x0001e20000000800 */
[----:B----4-:R-:W-:-:S03]  /*0690*/  LOP3.LUT R4, R13, 0xc, RZ, 0xfc, !PT ;  /* 0x0000000c0d047812 */ /* 0x010fc600078efcff */
[----:B------:R4:W-:Y:S01]  /*06a0*/  STS [R24+0xc], R7 ;  /* 0x00000c0718007388 */ /* 0x0009e20000000800 */
[----:B0-----:R-:W-:Y:S01]  /*06b0*/  IMAD.HI R5, R11, 0x55555556, RZ ;  /* 0x555555560b057827 */ /* 0x001fe200078e02ff */
[----:B------:R-:W-:Y:S03]  /*06c0*/  BAR.SYNC.DEFER_BLOCKING 0x0 ;  /* 0x0000000000007b1d */ /* 0x000fe60000010000 */
[----:B------:R-:W-:-:S04]  /*06d0*/  IMAD.HI R6, R4, 0x55555556, RZ ;  /* 0x5555555604067827 */ /* 0x000fc800078e02ff */
[----:B----4-:R-:W-:-:S04]  /*06e0*/  IMAD.HI R24, R25, 0x55555556, RZ ;  /* 0x5555555619187827 */ /* 0x010fc800078e02ff */
[----:B------:R-:W-:Y:S01]  /*06f0*/  IMAD R7, R12, 0x3, R19 ;  /* 0x000000030c077824 */ /* 0x000fe200078e0213 */
[----:B------:R-:W-:-:S05]  /*0700*/  LEA.HI R24, R24, R24, RZ, 0x1 ;  /* 0x0000001818187211 */ /* 0x000fca00078f08ff */
[----:B------:R-:W-:Y:S01]  /*0710*/  IMAD R25, R24, -0x3, R25 ;  /* 0xfffffffd18197824 */ /* 0x000fe200078e0219 */
[----:B------:R-:W0:Y:S04]  /*0720*/  LDS R8, [R23] ;  /* 0x0000000017087984 */ /* 0x000e280000000800 */
[----:B------:R4:W0:Y:S04]  /*0730*/  LDS R10, [R22+0x200] ;  /* 0x00020000160a7984 */ /* 0x0008280000000800 */
[----:B------:R1:W0:Y:S01]  /*0740*/  LDS R9, [R21+0x400] ;  /* 0x0004000015097984 */ /* 0x0002220000000800 */
[----:B----4-:R-:W-:-:S02]  /*0750*/  LEA.HI R22, R5, R5, RZ, 0x1 ;  /* 0x0000000505167211 */ /* 0x010fc400078f08ff */
[----:B-1----:R-:W-:-:S03]  /*0760*/  LEA.HI R21, R6, R6, RZ, 0x1 ;  /* 0x0000000606157211 */ /* 0x002fc600078f08ff */
[----:B------:R-:W-:Y:S02]  /*0770*/  IMAD R11, R22, -0x3, R11 ;  /* 0xfffffffd160b7824 */ /* 0x000fe400078e020b */
[----:B------:R-:W-:-:S04]  /*0780*/  IMAD.WIDE R6, R7, 0x4, R2 ;  /* 0x0000000407067825 */ /* 0x000fc800078e0202 */
[----:B------:R-:W-:Y:S02]  /*0790*/  IMAD R26, R21, -0x3, R4 ;  /* 0xfffffffd151a7824 */ /* 0x000fe400078e0204 */
[----:B------:R-:W-:-:S04]  /*07a0*/  IMAD.WIDE R4, R17, 0x4, R2 ;  /* 0x0000000411047825 */ /* 0x000fc800078e0202 */
[----:B------:R-:W-:Y:S01]  /*07b0*/  IMAD R17, R24, 0x3000, R25 ;  /* 0x0000300018117824 */ /* 0x000fe200078e0219 */
[----:B------:R1:W-:Y:S01]  /*07c0*/  @!P4 STG.E desc[UR8][R4.64], R20 ;  /* 0x000000140400c986 */ /* 0x0003e2000c101908 */
[----:B------:R-:W-:Y:S01]  /*07d0*/  IMAD R11, R22, 0x3000, R11 ;  /* 0x00003000160b7824 */ /* 0x000fe200078e020b */
[----:B------:R-:W-:Y:S01]  /*07e0*/  PLOP3.LUT P4, PT, PT, PT, UP0, 0x80, 0x0 ;  /* 0x000000000000781c */ /* 0x000fe20003f8f008 */
[----:B------:R-:W-:Y:S01]  /*07f0*/  IMAD R21, R21, 0x3000, R26 ;  /* 0x0000300015157824 */ /* 0x000fe200078e021a */
[----:B--2---:R2:W-:Y:S01]  /*0800*/  @!P5 STG.E desc[UR8][R6.64], R18 ;  /* 0x000000120600d986 */ /* 0x0045e2000c101908 */
[----:B------:R-:W-:Y:S01]  /*0810*/  PLOP3.LUT P5, PT, PT, PT, UP0, 0x40, 0x0 ;  /* 0x000000000000781c */ /* 0x000fe20003fae808 */
[C---:B------:R-:W-:Y:S02]  /*0820*/  IMAD R25, R12.reuse, 0x3, R27 ;  /* 0x000000030c197824 */ /* 0x040fe400078e021b */
[C---:B------:R-:W-:Y:S02]  /*0830*/  IMAD R17, R12.reuse, 0x3, R17 ;  /* 0x000000030c117824 */ /* 0x040fe400078e0211 */
[----:B------:R-:W-:-:S02]  /*0840*/  IMAD R11, R12, 0x3, R11 ;  /* 0x000000030c0b7824 */ /* 0x000fc400078e020b */
[----:B------:R-:W-:Y:S02]  /*0850*/  IMAD R19, R12, 0x3, R21 ;  /* 0x000000030c137824 */ /* 0x000fe400078e0215 */
[----:B------:R-:W-:-:S04]  /*0860*/  IMAD.WIDE R22, R15, 0x4, R2 ;  /* 0x000000040f167825 */ /* 0x000fc800078e0202 */
[--C-:B------:R-:W-:Y:S01]  /*0870*/  IMAD.WIDE R24, R25, 0x4, R2.reuse ;  /* 0x0000000419187825 */ /* 0x100fe200078e0202 */
[----:B---3--:R3:W-:Y:S03]  /*0880*/  @!P0 STG.E desc[UR8][R22.64], R16 ;  /* 0x0000001016008986 */ /* 0x0087e6000c101908 */
[--C-:B-1----:R-:W-:Y:S01]  /*0890*/  IMAD.WIDE R4, R17, 0x4, R2.reuse ;  /* 0x0000000411047825 */ /* 0x102fe200078e0202 */
[----:B-----5:R3:W-:Y:S03]  /*08a0*/  @!P3 STG.E desc[UR8][R24.64], R14 ;  /* 0x0000000e1800b986 */ /* 0x0207e6000c101908 */
[--C-:B--2---:R-:W-:Y:S01]  /*08b0*/  IMAD.WIDE R6, R11, 0x4, R2.reuse ;  /* 0x000000040b067825 */ /* 0x104fe200078e0202 */
[----:B0-----:R3:W-:Y:S03]  /*08c0*/  @!P2 STG.E desc[UR8][R4.64], R8 ;  /* 0x000000080400a986 */ /* 0x0017e6000c101908 */
[----:B------:R-:W-:Y:S01]  /*08d0*/  IMAD.WIDE R18, R19, 0x4, R2 ;  /* 0x0000000413127825 */ /* 0x000fe200078e0202 */
[----:B------:R3:W-:Y:S04]  /*08e0*/  @!P1 STG.E desc[UR8][R6.64], R10 ;  /* 0x0000000a06009986 */ /* 0x0007e8000c101908 */
[----:B------:R3:W-:Y:S01]  /*08f0*/  @!P4 STG.E desc[UR8][R18.64], R9 ;  /* 0x000000091200c986 */ /* 0x0007e2000c101908 */
[----:B------:R-:W-:Y:S05]  /*0900*/  @!P5 EXIT ;  /* 0x000000000000d94d */ /* 0x000fea0003800000 */
[----:B---3--:R-:W0:Y:S01]  /*0910*/  LDS R5, [R0+0x600] ;  /* 0x0006000000057984 */ /* 0x008e220000000800 */
[----:B------:R-:W-:-:S05]  /*0920*/  LOP3.LUT R13, R13, 0xe, RZ, 0xfc, !PT ;  /* 0x0000000e0d0d7812 */ /* 0x000fca00078efcff */
[----:B------:R-:W-:-:S05]  /*0930*/  IMAD.HI R4, R13, 0x55555556, RZ ;  /* 0x555555560d047827 */ /* 0x000fca00078e02ff */
[----:B------:R-:W-:-:S05]  /*0940*/  LEA.HI R4, R4, R4, RZ, 0x1 ;  /* 0x0000000404047211 */ /* 0x000fca00078f08ff */
[----:B------:R-:W-:-:S04]  /*0950*/  IMAD R13, R4, -0x3, R13 ;  /* 0xfffffffd040d7824 */ /* 0x000fc800078e020d */
[----:B------:R-:W-:-:S04]  /*0960*/  IMAD R13, R4, 0x3000, R13 ;  /* 0x00003000040d7824 */ /* 0x000fc800078e020d */
[----:B------:R-:W-:-:S04]  /*0970*/  IMAD R13, R12, 0x3, R13 ;  /* 0x000000030c0d7824 */ /* 0x000fc800078e020d */
[----:B------:R-:W-:-:S05]  /*0980*/  IMAD.WIDE R2, R13, 0x4, R2 ;  /* 0x000000040d027825 */ /* 0x000fca00078e0202 */
[----:B0-----:R-:W-:Y:S01]  /*0990*/  STG.E desc[UR8][R2.64], R5 ;  /* 0x0000000502007986 */ /* 0x001fe2000c101908 */
[----:B------:R-:W-:Y:S05]  /*09a0*/  EXIT ;  /* 0x000000000000794d */ /* 0x000fea0003800000 */
.L_x_0:
[----:B------:R-:W-:-:S00]  /*09b0*/  BRA `(.L_x_0) ;  /* 0xfffffffc00fc7947 */ /* 0x000fc0000383ffff */
[----:B------:R-:W-:-:S00]  /*09c0*/  NOP ;  /* 0x0000000000007918 */ /* 0x000fc00000000000 */
        /* <DEDUP_REMOVED lines=11> */
.L_x_1:


//--------------------- .nv.shared.triton_poi_fused_5 --------------------------
	.section	.nv.shared.triton_poi_fused_5,"aw",@nobits
	.sectionflags	@""
	.align	16
	.zero		1024


//--------------------- .nv.constant0.triton_poi_fused_5 --------------------------
	.section	.nv.constant0.triton_poi_fused_5,"a",@progbits
	.sectionflags	@""
	.align	4
.nv.constant0.triton_poi_fused_5:
	.zero		552
